	.headerflags	@"EF_CUDA_TEXMODE_UNIFIED EF_CUDA_64BIT_ADDRESS EF_CUDA_ACCELERATORS EF_CUDA_SM90 EF_CUDA_VIRTUAL_SM(EF_CUDA_SM90)"
	.elftype	@"ET_EXEC"


//--------------------- .nv.info                  --------------------------
	.section	.nv.info,"",@"SHT_CUDA_INFO"
	.align	4


	//----- nvinfo : EIATTR_REGCOUNT
	.align		4
        /*0000*/ 	.byte	0x04, 0x2f
        /*0002*/ 	.short	(.L_1 - .L_0)
	.align		4
.L_0:
        /*0004*/ 	.word	index@(triton_poi_fused_add_12)
        /*0008*/ 	.word	0x0000000e


	//----- nvinfo : EIATTR_MIN_STACK_SIZE
	.align		4
.L_1:
        /*000c*/ 	.byte	0x04, 0x12
        /*000e*/ 	.short	(.L_3 - .L_2)
	.align		4
.L_2:
        /*0010*/ 	.word	index@(triton_poi_fused_add_12)
        /*0014*/ 	.word	0x00000000


	//----- nvinfo : EIATTR_FRAME_SIZE
	.align		4
.L_3:
        /*0018*/ 	.byte	0x04, 0x11
        /*001a*/ 	.short	(.L_5 - .L_4)
	.align		4
.L_4:
        /*001c*/ 	.word	index@(triton_poi_fused_add_12)
        /*0020*/ 	.word	0x00000000


	//----- nvinfo : EIATTR_MIN_STACK_SIZE
	.align		4
.L_5:
        /*0024*/ 	.byte	0x04, 0x12
        /*0026*/ 	.short	(.L_7 - .L_6)
	.align		4
.L_6:
        /*0028*/ 	.word	index@(triton_poi_fused_add_12)
        /*002c*/ 	.word	0x00000000
.L_7:


//--------------------- .nv.info.triton_poi_fused_add_12 --------------------------
	.section	.nv.info.triton_poi_fused_add_12,"",@"SHT_CUDA_INFO"
	.sectionflags	@""
	.align	4


	//----- nvinfo : EIATTR_CUDA_API_VERSION
	.align		4
        /*0000*/ 	.byte	0x04, 0x37
        /*0002*/ 	.short	(.L_9 - .L_8)
.L_8:
        /*0004*/ 	.word	0x0000007c


	//----- nvinfo : EIATTR_KPARAM_INFO
	.align		4
.L_9:
        /*0008*/ 	.byte	0x04, 0x17
        /*000a*/ 	.short	(.L_11 - .L_10)
.L_10:
        /*000c*/ 	.word	0x00000000
        /*0010*/ 	.short	0x0003
        /*0012*/ 	.short	0x0018
        /*0014*/ 	.byte	0x00, 0xf0, 0x11, 0x00


	//----- nvinfo : EIATTR_KPARAM_INFO
	.align		4
.L_11:
        /*0018*/ 	.byte	0x04, 0x17
        /*001a*/ 	.short	(.L_13 - .L_12)
.L_12:
        /*001c*/ 	.word	0x00000000
        /*0020*/ 	.short	0x0002
        /*0022*/ 	.short	0x0010
        /*0024*/ 	.byte	0x00, 0xf4, 0x21, 0x00


	//----- nvinfo : EIATTR_KPARAM_INFO
	.align		4
.L_13:
        /*0028*/ 	.byte	0x04, 0x17
        /*002a*/ 	.short	(.L_15 - .L_14)
.L_14:
        /*002c*/ 	.word	0x00000000
        /*0030*/ 	.short	0x0001
        /*0032*/ 	.short	0x0008
        /*0034*/ 	.byte	0x00, 0xf4, 0x21, 0x00


	//----- nvinfo : EIATTR_KPARAM_INFO
	.align		4
.L_15:
        /*0038*/ 	.byte	0x04, 0x17
        /*003a*/ 	.short	(.L_17 - .L_16)
.L_16:
        /*003c*/ 	.word	0x00000000
        /*0040*/ 	.short	0x0000
        /*0042*/ 	.short	0x0000
        /*0044*/ 	.byte	0x00, 0xf4, 0x21, 0x00


	//----- nvinfo : EIATTR_SPARSE_MMA_MASK
	.align		4
.L_17:
        /*0048*/ 	.byte	0x03, 0x50
        /*004a*/ 	.short	0x0000


	//----- nvinfo : EIATTR_MAXREG_COUNT
	.align		4
        /*004c*/ 	.byte	0x03, 0x1b
        /*004e*/ 	.short	0x00ff


	//----- nvinfo : EIATTR_EXIT_INSTR_OFFSETS
	.align		4
        /*0050*/ 	.byte	0x04, 0x1c
        /*0052*/ 	.short	(.L_19 - .L_18)


	//   ....[0]....
.L_18:
        /*0054*/ 	.word	0x00000150


	//----- nvinfo : EIATTR_REQNTID
	.align		4
.L_19:
        /*0058*/ 	.byte	0x04, 0x10
        /*005a*/ 	.short	(.L_21 - .L_20)
.L_20:
        /*005c*/ 	.word	0x00000100
        /*0060*/ 	.word	0x00000001
        /*0064*/ 	.word	0x00000001


	//----- nvinfo : EIATTR_CBANK_PARAM_SIZE
	.align		4
.L_21:
        /*0068*/ 	.byte	0x03, 0x19
        /*006a*/ 	.short	0x001c


	//----- nvinfo : EIATTR_PARAM_CBANK
	.align		4
        /*006c*/ 	.byte	0x04, 0x0a
        /*006e*/ 	.short	(.L_23 - .L_22)
	.align		4
.L_22:
        /*0070*/ 	.word	index@(.nv.constant0.triton_poi_fused_add_12)
        /*0074*/ 	.short	0x0210
        /*0076*/ 	.short	0x001c


	//----- nvinfo : EIATTR_SW_WAR
	.align		4
.L_23:
        /*0078*/ 	.byte	0x04, 0x36
        /*007a*/ 	.short	(.L_25 - .L_24)
.L_24:
        /*007c*/ 	.word	0x00000008
.L_25:


//--------------------- .nv.callgraph             --------------------------
	.section	.nv.callgraph,"",@"SHT_CUDA_CALLGRAPH"
	.align	4
	.sectionentsize	8
	.align		4
        /*0000*/ 	.word	0x00000000
	.align		4
        /*0004*/ 	.word	0xffffffff
	.align		4
        /*0008*/ 	.word	0x00000000
	.align		4
        /*000c*/ 	.word	0xfffffffe
	.align		4
        /*0010*/ 	.word	0x00000000
	.align		4
        /*0014*/ 	.word	0xfffffffd
	.align		4
        /*0018*/ 	.word	0x00000000
	.align		4
        /*001c*/ 	.word	0xfffffffc


//--------------------- .text.triton_poi_fused_add_12 --------------------------
	.section	.text.triton_poi_fused_add_12,"ax",@progbits
	.align	128
        .global         triton_poi_fused_add_12
        .type           triton_poi_fused_add_12,@function
        .size           triton_poi_fused_add_12,(.L_x_1 - triton_poi_fused_add_12)
        .other          triton_poi_fused_add_12,@"STO_CUDA_ENTRY STV_DEFAULT"
triton_poi_fused_add_12:
.text.triton_poi_fused_add_12:
[----:B------:R-:W-:Y:S01]  /*0000*/  LDC R1, c[0x0][0x28] ;  /* 0x00000a00ff017b82 */ /* 0x000fe20000000800 */
[----:B------:R-:W1:Y:S07]  /*0010*/  S2R R0, SR_TID.X ;  /* 0x0000000000007919 */ /* 0x000e6e0000002100 */
[----:B------:R-:W2:Y:S01]  /*0020*/  LDC.64 R2, c[0x0][0x218] ;  /* 0x00008600ff027b82 */ /* 0x000ea20000000a00 */
[----:B------:R-:W-:Y:S01]  /*0030*/  ULDC.64 UR4, c[0x0][0x208] ;  /* 0x0000820000047ab9 */ /* 0x000fe20000000a00 */
[----:B------:R-:W3:Y:S06]  /*0040*/  S2R R9, SR_CTAID.X ;  /* 0x0000000000097919 */ /* 0x000eec0000002500 */
[----:B------:R-:W4:Y:S08]  /*0050*/  LDC.64 R4, c[0x0][0x220] ;  /* 0x00008800ff047b82 */ /* 0x000f300000000a00 */
[----:B------:R-:W5:Y:S01]  /*0060*/  LDC.64 R6, c[0x0][0x210] ;  /* 0x00008400ff067b82 */ /* 0x000f620000000a00 */
[----:B-1----:R-:W-:-:S04]  /*0070*/  SHF.L.U32 R0, R0, 0x1, RZ ;  /* 0x0000000100007819 */ /* 0x002fc800000006ff */
[----:B------:R-:W-:-:S04]  /*0080*/  LOP3.LUT R0, R0, 0x1fe, RZ, 0xc0, !PT ;  /* 0x000001fe00007812 */ /* 0x000fc800078ec0ff */
[----:B---3--:R-:W-:-:S05]  /*0090*/  LEA R9, R9, R0, 0x9 ;  /* 0x0000000009097211 */ /* 0x008fca00078e48ff */
[----:B--2---:R-:W-:-:S04]  /*00a0*/  IMAD.WIDE R2, R9, 0x4, R2 ;  /* 0x0000000409027825 */ /* 0x004fc800078e0202 */
[C---:B----4-:R-:W-:Y:S02]  /*00b0*/  IMAD.WIDE R4, R9.reuse, 0x4, R4 ;  /* 0x0000000409047825 */ /* 0x050fe400078e0204 */
[----:B------:R-:W2:Y:S02]  /*00c0*/  LDG.E.64 R2, desc[UR4][R2.64] ;  /* 0x0000000402027981 */ /* 0x000ea4000c1e1b00 */
[----:B-----5:R-:W-:Y:S02]  /*00d0*/  IMAD.WIDE R6, R9, 0x4, R6 ;  /* 0x0000000409067825 */ /* 0x020fe400078e0206 */
[----:B------:R-:W2:Y:S04]  /*00e0*/  LDG.E.64 R4, desc[UR4][R4.64] ;  /* 0x0000000404047981 */ /* 0x000ea8000c1e1b00 */
[----:B------:R-:W3:Y:S01]  /*00f0*/  LDG.E.64 R8, desc[UR4][R6.64] ;  /* 0x0000000406087981 */ /* 0x000ee2000c1e1b00 */
[----:B--2---:R-:W-:Y:S01]  /*0100*/  FADD R11, R2, R4 ;  /* 0x00000004020b7221 */ /* 0x004fe20000000000 */
[----:B------:R-:W-:-:S03]  /*0110*/  FADD R0, R3, R5 ;  /* 0x0000000503007221 */ /* 0x000fc60000000000 */
[----:B---3--:R-:W-:Y:S01]  /*0120*/  FADD R8, R8, R11 ;  /* 0x0000000b08087221 */ /* 0x008fe20000000000 */
[----:B------:R-:W-:-:S05]  /*0130*/  FADD R9, R9, R0 ;  /* 0x0000000009097221 */ /* 0x000fca0000000000 */
[----:B------:R-:W-:Y:S01]  /*0140*/  STG.E.64 desc[UR4][R6.64], R8 ;  /* 0x0000000806007986 */ /* 0x000fe2000c101b04 */
[----:B------:R-:W-:Y:S05]  /*0150*/  EXIT ;  /* 0x000000000000794d */ /* 0x000fea0003800000 */
.L_x_0:
[----:B------:R-:W-:-:S00]  /*0160*/  BRA `(.L_x_0) ;  /* 0xfffffffc00fc7947 */ /* 0x000fc0000383ffff */
[----:B------:R-:W-:-:S00]  /*0170*/  NOP ;  /* 0x0000000000007918 */ /* 0x000fc00000000000 */
        /* <DEDUP_REMOVED lines=8> */
.L_x_1:


//--------------------- .nv.constant0.triton_poi_fused_add_12 --------------------------
	.section	.nv.constant0.triton_poi_fused_add_12,"a",@progbits
	.sectionflags	@""
	.align	4
.nv.constant0.triton_poi_fused_add_12:
	.zero		556
